//
// Generated by NVIDIA NVVM Compiler
//
// Compiler Build ID: CL-36424714
// Cuda compilation tools, release 13.0, V13.0.88
// Based on NVVM 20.0.0
//

.version 9.0
.target sm_100
.address_size 64

	// .globl	_Z32performGuassEliminationOuterLoopPfS_ii

.visible .entry _Z32performGuassEliminationOuterLoopPfS_ii(
	.param .u64 .ptr .align 1 _Z32performGuassEliminationOuterLoopPfS_ii_param_0,
	.param .u64 .ptr .align 1 _Z32performGuassEliminationOuterLoopPfS_ii_param_1,
	.param .u32 _Z32performGuassEliminationOuterLoopPfS_ii_param_2,
	.param .u32 _Z32performGuassEliminationOuterLoopPfS_ii_param_3
)
{
	.reg .pred 	%p<2>;
	.reg .b32 	%r<12>;
	.reg .b32 	%f<4>;
	.reg .b64 	%rd<15>;

	ld.param.u64 	%rd1, [_Z32performGuassEliminationOuterLoopPfS_ii_param_0];
	ld.param.u64 	%rd2, [_Z32performGuassEliminationOuterLoopPfS_ii_param_1];
	ld.param.u32 	%r2, [_Z32performGuassEliminationOuterLoopPfS_ii_param_2];
	ld.param.u32 	%r3, [_Z32performGuassEliminationOuterLoopPfS_ii_param_3];
	mov.u32 	%r4, %tid.x;
	mov.u32 	%r5, %ctaid.x;
	mov.u32 	%r6, %ntid.x;
	mad.lo.s32 	%r1, %r5, %r6, %r4;
	not.b32 	%r7, %r3;
	add.s32 	%r8, %r2, %r7;
	setp.ge.u32 	%p1, %r1, %r8;
	@%p1 bra 	$L__BB0_2;
	cvta.to.global.u64 	%rd3, %rd2;
	cvta.to.global.u64 	%rd4, %rd1;
	add.s32 	%r9, %r1, %r3;
	mad.lo.s32 	%r10, %r2, %r9, %r2;
	cvt.u64.u32 	%rd5, %r10;
	cvt.s64.s32 	%rd6, %r3;
	add.s64 	%rd7, %rd5, %rd6;
	shl.b64 	%rd8, %rd7, 2;
	add.s64 	%rd9, %rd3, %rd8;
	ld.global.f32 	%f1, [%rd9];
	mul.lo.s32 	%r11, %r3, %r2;
	cvt.s64.s32 	%rd10, %r11;
	add.s64 	%rd11, %rd10, %rd6;
	shl.b64 	%rd12, %rd11, 2;
	add.s64 	%rd13, %rd3, %rd12;
	ld.global.f32 	%f2, [%rd13];
	div.rn.f32 	%f3, %f1, %f2;
	add.s64 	%rd14, %rd4, %rd8;
	st.global.f32 	[%rd14], %f3;
$L__BB0_2:
	ret;

}
	// .globl	_Z32performGuassEliminationInnerLoopPfS_ii
.visible .entry _Z32performGuassEliminationInnerLoopPfS_ii(
	.param .u64 .ptr .align 1 _Z32performGuassEliminationInnerLoopPfS_ii_param_0,
	.param .u64 .ptr .align 1 _Z32performGuassEliminationInnerLoopPfS_ii_param_1,
	.param .u32 _Z32performGuassEliminationInnerLoopPfS_ii_param_2,
	.param .u32 _Z32performGuassEliminationInnerLoopPfS_ii_param_3
)
{
	.reg .pred 	%p<3>;
	.reg .b32 	%r<20>;
	.reg .b32 	%f<6>;
	.reg .b64 	%rd<11>;

	ld.param.u64 	%rd1, [_Z32performGuassEliminationInnerLoopPfS_ii_param_0];
	ld.param.u64 	%rd2, [_Z32performGuassEliminationInnerLoopPfS_ii_param_1];
	ld.param.u32 	%r3, [_Z32performGuassEliminationInnerLoopPfS_ii_param_2];
	ld.param.u32 	%r4, [_Z32performGuassEliminationInnerLoopPfS_ii_param_3];
	mov.u32 	%r5, %tid.x;
	mov.u32 	%r6, %ctaid.x;
	mov.u32 	%r7, %ntid.x;
	mad.lo.s32 	%r1, %r6, %r7, %r5;
	not.b32 	%r8, %r4;
	add.s32 	%r9, %r3, %r8;
	setp.ge.u32 	%p1, %r1, %r9;
	@%p1 bra 	$L__BB1_3;
	mov.u32 	%r10, %tid.y;
	mov.u32 	%r11, %ctaid.y;
	mov.u32 	%r12, %ntid.y;
	mad.lo.s32 	%r2, %r11, %r12, %r10;
	sub.s32 	%r13, %r3, %r4;
	setp.ge.u32 	%p2, %r2, %r13;
	@%p2 bra 	$L__BB1_3;
	cvta.to.global.u64 	%rd3, %rd2;
	bar.sync 	0;
	add.s32 	%r14, %r1, %r4;
	mad.lo.s32 	%r15, %r3, %r14, %r3;
	add.s32 	%r16, %r15, %r4;
	cvta.to.global.u64 	%rd4, %rd1;
	mul.wide.s32 	%rd5, %r16, 4;
	add.s64 	%rd6, %rd4, %rd5;
	ld.global.f32 	%f1, [%rd6];
	add.s32 	%r17, %r4, %r2;
	mad.lo.s32 	%r18, %r4, %r3, %r17;
	mul.wide.s32 	%rd7, %r18, 4;
	add.s64 	%rd8, %rd3, %rd7;
	ld.global.f32 	%f2, [%rd8];
	mul.f32 	%f3, %f1, %f2;
	add.s32 	%r19, %r16, %r2;
	mul.wide.s32 	%rd9, %r19, 4;
	add.s64 	%rd10, %rd3, %rd9;
	ld.global.f32 	%f4, [%rd10];
	sub.f32 	%f5, %f4, %f3;
	st.global.f32 	[%rd10], %f5;
$L__BB1_3:
	ret;

}


// ===== COMPILED SASS (sm_100) =====

	.target	sm_100

	.elftype	@"ET_EXEC"


//--------------------- .note.nv.tkinfo           --------------------------
	.section	.note.nv.tkinfo,"",@"SHT_NOTE"
	.sectionflags	@"SHF_NOTE_NV_TKINFO"
	.tkinfo
        /*0018*/ 	.word	0x00000002
        /*0030*/ 	.string	""
        /*0030*/ 	.string	"ptxas"
        /*0030*/ 	.string	"Cuda compilation tools, release 13.0, V13.0.88"
        /*0030*/ 	.string	"Build cuda_13.0.r13.0/compiler.36424714_0"
        /*0030*/ 	.string	"-arch sm_100 -m 64 "



//--------------------- .note.nv.cuinfo           --------------------------
	.section	.note.nv.cuinfo,"",@"SHT_NOTE"
	.sectionflags	@"SHF_NOTE_NV_CUINFO"
        /*0018*/ 	.short	0x0002
        /*001a*/ 	.short	0x0064
        /*001c*/ 	.short	0x0082
	.zero		2


//--------------------- .nv.info                  --------------------------
	.section	.nv.info,"",@"SHT_CUDA_INFO"
	.align	4


	//----- nvinfo : EIATTR_REGCOUNT
	.align		4
        /*0000*/ 	.byte	0x04, 0x2f
        /*0002*/ 	.short	(.L_1 - .L_0)
	.align		4
.L_0:
        /*0004*/ 	.word	index@(_Z32performGuassEliminationOuterLoopPfS_ii)
        /*0008*/ 	.word	0x00000010


	//----- nvinfo : EIATTR_FRAME_SIZE
	.align		4
.L_1:
        /*000c*/ 	.byte	0x04, 0x11
        /*000e*/ 	.short	(.L_3 - .L_2)
	.align		4
.L_2:
        /*0010*/ 	.word	index@($__internal_0_$__cuda_sm3x_div_rn_noftz_f32_slowpath)
        /*0014*/ 	.word	0x00000000


	//----- nvinfo : EIATTR_FRAME_SIZE
	.align		4
.L_3:
        /*0018*/ 	.byte	0x04, 0x11
        /*001a*/ 	.short	(.L_5 - .L_4)
	.align		4
.L_4:
        /*001c*/ 	.word	index@(_Z32performGuassEliminationOuterLoopPfS_ii)
        /*0020*/ 	.word	0x00000000


	//----- nvinfo : EIATTR_REGCOUNT
	.align		4
.L_5:
        /*0024*/ 	.byte	0x04, 0x2f
        /*0026*/ 	.short	(.L_7 - .L_6)
	.align		4
.L_6:
        /*0028*/ 	.word	index@(_Z32performGuassEliminationInnerLoopPfS_ii)
        /*002c*/ 	.word	0x00000010


	//----- nvinfo : EIATTR_FRAME_SIZE
	.align		4
.L_7:
        /*0030*/ 	.byte	0x04, 0x11
        /*0032*/ 	.short	(.L_9 - .L_8)
	.align		4
.L_8:
        /*0034*/ 	.word	index@(_Z32performGuassEliminationInnerLoopPfS_ii)
        /*0038*/ 	.word	0x00000000


	//----- nvinfo : EIATTR_MIN_STACK_SIZE
	.align		4
.L_9:
        /*003c*/ 	.byte	0x04, 0x12
        /*003e*/ 	.short	(.L_11 - .L_10)
	.align		4
.L_10:
        /*0040*/ 	.word	index@(_Z32performGuassEliminationInnerLoopPfS_ii)
        /*0044*/ 	.word	0x00000000


	//----- nvinfo : EIATTR_MIN_STACK_SIZE
	.align		4
.L_11:
        /*0048*/ 	.byte	0x04, 0x12
        /*004a*/ 	.short	(.L_13 - .L_12)
	.align		4
.L_12:
        /*004c*/ 	.word	index@(_Z32performGuassEliminationOuterLoopPfS_ii)
        /*0050*/ 	.word	0x00000000
.L_13:


//--------------------- .nv.compat                --------------------------
	.section	.nv.compat,"",@"SHT_CUDA_COMPAT_INFO"
	.align	4
        /*0000*/ 	.byte	0x02, 0x09, 0x00, 0x00, 0x02, 0x02, 0x01, 0x00, 0x02, 0x05, 0x05, 0x00, 0x03, 0x07, 0x01, 0x01
        /*0010*/ 	.byte	0x02, 0x03, 0x00, 0x00, 0x02, 0x06, 0x01, 0x00, 0x04, 0x0b, 0x08, 0x00, 0x01, 0x00, 0x00, 0x00
        /*0020*/ 	.byte	0x00, 0x00, 0x00, 0x00


//--------------------- .nv.info._Z32performGuassEliminationInnerLoopPfS_ii --------------------------
	.section	.nv.info._Z32performGuassEliminationInnerLoopPfS_ii,"",@"SHT_CUDA_INFO"
	.sectionflags	@""
	.align	4


	//----- nvinfo : EIATTR_CUDA_API_VERSION
	.align		4
        /*0000*/ 	.byte	0x04, 0x37
        /*0002*/ 	.short	(.L_15 - .L_14)
.L_14:
        /*0004*/ 	.word	0x00000082


	//----- nvinfo : EIATTR_KPARAM_INFO
	.align		4
.L_15:
        /*0008*/ 	.byte	0x04, 0x17
        /*000a*/ 	.short	(.L_17 - .L_16)
.L_16:
        /*000c*/ 	.word	0x00000000
        /*0010*/ 	.short	0x0003
        /*0012*/ 	.short	0x0014
        /*0014*/ 	.byte	0x00, 0xf0, 0x11, 0x00


	//----- nvinfo : EIATTR_KPARAM_INFO
	.align		4
.L_17:
        /*0018*/ 	.byte	0x04, 0x17
        /*001a*/ 	.short	(.L_19 - .L_18)
.L_18:
        /*001c*/ 	.word	0x00000000
        /*0020*/ 	.short	0x0002
        /*0022*/ 	.short	0x0010
        /*0024*/ 	.byte	0x00, 0xf0, 0x11, 0x00


	//----- nvinfo : EIATTR_KPARAM_INFO
	.align		4
.L_19:
        /*0028*/ 	.byte	0x04, 0x17
        /*002a*/ 	.short	(.L_21 - .L_20)
.L_20:
        /*002c*/ 	.word	0x00000000
        /*0030*/ 	.short	0x0001
        /*0032*/ 	.short	0x0008
        /*0034*/ 	.byte	0x00, 0xf5, 0x21, 0x00


	//----- nvinfo : EIATTR_KPARAM_INFO
	.align		4
.L_21:
        /*0038*/ 	.byte	0x04, 0x17
        /*003a*/ 	.short	(.L_23 - .L_22)
.L_22:
        /*003c*/ 	.word	0x00000000
        /*0040*/ 	.short	0x0000
        /*0042*/ 	.short	0x0000
        /*0044*/ 	.byte	0x00, 0xf5, 0x21, 0x00


	//----- nvinfo : EIATTR_SPARSE_MMA_MASK
	.align		4
.L_23:
        /*0048*/ 	.byte	0x03, 0x50
        /*004a*/ 	.short	0x0000


	//----- nvinfo : EIATTR_MAXREG_COUNT
	.align		4
        /*004c*/ 	.byte	0x03, 0x1b
        /*004e*/ 	.short	0x00ff


	//----- nvinfo : EIATTR_NUM_BARRIERS
	.align		4
        /*0050*/ 	.byte	0x02, 0x4c
        /*0052*/ 	.byte	0x01
	.zero		1


	//----- nvinfo : EIATTR_MERCURY_ISA_VERSION
	.align		4
        /*0054*/ 	.byte	0x03, 0x5f
        /*0056*/ 	.short	0x0101


	//----- nvinfo : EIATTR_VRC_CTA_INIT_COUNT
	.align		4
        /*0058*/ 	.byte	0x02, 0x4a
	.zero		1
	.zero		1


	//----- nvinfo : EIATTR_EXIT_INSTR_OFFSETS
	.align		4
        /*005c*/ 	.byte	0x04, 0x1c
        /*005e*/ 	.short	(.L_25 - .L_24)


	//   ....[0]....
.L_24:
        /*0060*/ 	.word	0x00000090


	//   ....[1]....
        /*0064*/ 	.word	0x00000100


	//   ....[2]....
        /*0068*/ 	.word	0x00000230


	//----- nvinfo : EIATTR_CBANK_PARAM_SIZE
	.align		4
.L_25:
        /*006c*/ 	.byte	0x03, 0x19
        /*006e*/ 	.short	0x0018


	//----- nvinfo : EIATTR_PARAM_CBANK
	.align		4
        /*0070*/ 	.byte	0x04, 0x0a
        /*0072*/ 	.short	(.L_27 - .L_26)
	.align		4
.L_26:
        /*0074*/ 	.word	index@(.nv.constant0._Z32performGuassEliminationInnerLoopPfS_ii)
        /*0078*/ 	.short	0x0380
        /*007a*/ 	.short	0x0018


	//----- nvinfo : EIATTR_SW_WAR
	.align		4
.L_27:
        /*007c*/ 	.byte	0x04, 0x36
        /*007e*/ 	.short	(.L_29 - .L_28)
.L_28:
        /*0080*/ 	.word	0x00000008
.L_29:


//--------------------- .nv.info._Z32performGuassEliminationOuterLoopPfS_ii --------------------------
	.section	.nv.info._Z32performGuassEliminationOuterLoopPfS_ii,"",@"SHT_CUDA_INFO"
	.sectionflags	@""
	.align	4


	//----- nvinfo : EIATTR_CUDA_API_VERSION
	.align		4
        /*0000*/ 	.byte	0x04, 0x37
        /*0002*/ 	.short	(.L_31 - .L_30)
.L_30:
        /*0004*/ 	.word	0x00000082


	//----- nvinfo : EIATTR_KPARAM_INFO
	.align		4
.L_31:
        /*0008*/ 	.byte	0x04, 0x17
        /*000a*/ 	.short	(.L_33 - .L_32)
.L_32:
        /*000c*/ 	.word	0x00000000
        /*0010*/ 	.short	0x0003
        /*0012*/ 	.short	0x0014
        /*0014*/ 	.byte	0x00, 0xf0, 0x11, 0x00


	//----- nvinfo : EIATTR_KPARAM_INFO
	.align		4
.L_33:
        /*0018*/ 	.byte	0x04, 0x17
        /*001a*/ 	.short	(.L_35 - .L_34)
.L_34:
        /*001c*/ 	.word	0x00000000
        /*0020*/ 	.short	0x0002
        /*0022*/ 	.short	0x0010
        /*0024*/ 	.byte	0x00, 0xf0, 0x11, 0x00


	//----- nvinfo : EIATTR_KPARAM_INFO
	.align		4
.L_35:
        /*0028*/ 	.byte	0x04, 0x17
        /*002a*/ 	.short	(.L_37 - .L_36)
.L_36:
        /*002c*/ 	.word	0x00000000
        /*0030*/ 	.short	0x0001
        /*0032*/ 	.short	0x0008
        /*0034*/ 	.byte	0x00, 0xf5, 0x21, 0x00


	//----- nvinfo : EIATTR_KPARAM_INFO
	.align		4
.L_37:
        /*0038*/ 	.byte	0x04, 0x17
        /*003a*/ 	.short	(.L_39 - .L_38)
.L_38:
        /*003c*/ 	.word	0x00000000
        /*0040*/ 	.short	0x0000
        /*0042*/ 	.short	0x0000
        /*0044*/ 	.byte	0x00, 0xf5, 0x21, 0x00


	//----- nvinfo : EIATTR_SPARSE_MMA_MASK
	.align		4
.L_39:
        /*0048*/ 	.byte	0x03, 0x50
        /*004a*/ 	.short	0x0000


	//----- nvinfo : EIATTR_MAXREG_COUNT
	.align		4
        /*004c*/ 	.byte	0x03, 0x1b
        /*004e*/ 	.short	0x00ff


	//----- nvinfo : EIATTR_MERCURY_ISA_VERSION
	.align		4
        /*0050*/ 	.byte	0x03, 0x5f
        /*0052*/ 	.short	0x0101


	//----- nvinfo : EIATTR_VRC_CTA_INIT_COUNT
	.align		4
        /*0054*/ 	.byte	0x02, 0x4a
	.zero		1
	.zero		1


	//----- nvinfo : EIATTR_EXIT_INSTR_OFFSETS
	.align		4
        /*0058*/ 	.byte	0x04, 0x1c
        /*005a*/ 	.short	(.L_41 - .L_40)


	//   ....[0]....
.L_40:
        /*005c*/ 	.word	0x00000090


	//   ....[1]....
        /*0060*/ 	.word	0x000002d0


	//----- nvinfo : EIATTR_CRS_STACK_SIZE
	.align		4
.L_41:
        /*0064*/ 	.byte	0x04, 0x1e
        /*0066*/ 	.short	(.L_43 - .L_42)
.L_42:
        /*0068*/ 	.word	0x00000000


	//----- nvinfo : EIATTR_CBANK_PARAM_SIZE
	.align		4
.L_43:
        /*006c*/ 	.byte	0x03, 0x19
        /*006e*/ 	.short	0x0018


	//----- nvinfo : EIATTR_PARAM_CBANK
	.align		4
        /*0070*/ 	.byte	0x04, 0x0a
        /*0072*/ 	.short	(.L_45 - .L_44)
	.align		4
.L_44:
        /*0074*/ 	.word	index@(.nv.constant0._Z32performGuassEliminationOuterLoopPfS_ii)
        /*0078*/ 	.short	0x0380
        /*007a*/ 	.short	0x0018


	//----- nvinfo : EIATTR_SW_WAR
	.align		4
.L_45:
        /*007c*/ 	.byte	0x04, 0x36
        /*007e*/ 	.short	(.L_47 - .L_46)
.L_46:
        /*0080*/ 	.word	0x00000008
.L_47:


//--------------------- .nv.callgraph             --------------------------
	.section	.nv.callgraph,"",@"SHT_CUDA_CALLGRAPH"
	.align	4
	.sectionentsize	8
	.align		4
        /*0000*/ 	.word	0x00000000
	.align		4
        /*0004*/ 	.word	0xffffffff
	.align		4
        /*0008*/ 	.word	0x00000000
	.align		4
        /*000c*/ 	.word	0xfffffffe
	.align		4
        /*0010*/ 	.word	0x00000000
	.align		4
        /*0014*/ 	.word	0xfffffffd
	.align		4
        /*0018*/ 	.word	0x00000000
	.align		4
        /*001c*/ 	.word	0xfffffffc


//--------------------- .text._Z32performGuassEliminationInnerLoopPfS_ii --------------------------
	.section	.text._Z32performGuassEliminationInnerLoopPfS_ii,"ax",@progbits
	.align	128
        .global         _Z32performGuassEliminationInnerLoopPfS_ii
        .type           _Z32performGuassEliminationInnerLoopPfS_ii,@function
        .size           _Z32performGuassEliminationInnerLoopPfS_ii,(.L_x_16 - _Z32performGuassEliminationInnerLoopPfS_ii)
        .other          _Z32performGuassEliminationInnerLoopPfS_ii,@"STO_CUDA_ENTRY STV_DEFAULT"
_Z32performGuassEliminationInnerLoopPfS_ii:
.text._Z32performGuassEliminationInnerLoopPfS_ii:
[----:B------:R-:W-:Y:S01]  /*0000*/  LDC R1, c[0x0][0x37c] ;  /* 0x0000df00ff017b82 */ /* 0x000fe20000000800 */
[----:B------:R-:W0:Y:S07]  /*0010*/  S2R R0, SR_TID.X ;  /* 0x0000000000007919 */ /* 0x000e2e0000002100 */
[----:B------:R-:W1:Y:S08]  /*0020*/  LDC.64 R2, c[0x0][0x390] ;  /* 0x0000e400ff027b82 */ /* 0x000e700000000a00 */
[----:B------:R-:W0:Y:S08]  /*0030*/  S2UR UR4, SR_CTAID.X ;  /* 0x00000000000479c3 */ /* 0x000e300000002500 */
[----:B------:R-:W0:Y:S01]  /*0040*/  LDC R7, c[0x0][0x360] ;  /* 0x0000d800ff077b82 */ /* 0x000e220000000800 */
[----:B-1----:R-:W-:-:S04]  /*0050*/  LOP3.LUT R5, RZ, R3, RZ, 0x33, !PT ;  /* 0x00000003ff057212 */ /* 0x002fc800078e33ff */
[----:B------:R-:W-:Y:S01]  /*0060*/  IADD3 R5, PT, PT, R5, R2, RZ ;  /* 0x0000000205057210 */ /* 0x000fe20007ffe0ff */
[----:B0-----:R-:W-:-:S05]  /*0070*/  IMAD R0, R7, UR4, R0 ;  /* 0x0000000407007c24 */ /* 0x001fca000f8e0200 */
[----:B------:R-:W-:-:S13]  /*0080*/  ISETP.GE.U32.AND P0, PT, R0, R5, PT ;  /* 0x000000050000720c */ /* 0x000fda0003f06070 */
[----:B------:R-:W-:Y:S05]  /*0090*/  @P0 EXIT ;  /* 0x000000000000094d */ /* 0x000fea0003800000 */
[----:B------:R-:W0:Y:S01]  /*00a0*/  S2R R4, SR_TID.Y ;  /* 0x0000000000047919 */ /* 0x000e220000002200 */
[----:B------:R-:W0:Y:S08]  /*00b0*/  S2UR UR4, SR_CTAID.Y ;  /* 0x00000000000479c3 */ /* 0x000e300000002600 */
[----:B------:R-:W0:Y:S02]  /*00c0*/  LDC R5, c[0x0][0x364] ;  /* 0x0000d900ff057b82 */ /* 0x000e240000000800 */
[----:B0-----:R-:W-:Y:S01]  /*00d0*/  IMAD R4, R5, UR4, R4 ;  /* 0x0000000405047c24 */ /* 0x001fe2000f8e0204 */
[----:B------:R-:W-:-:S04]  /*00e0*/  IADD3 R5, PT, PT, -R3, R2, RZ ;  /* 0x0000000203057210 */ /* 0x000fc80007ffe1ff */
[----:B------:R-:W-:-:S13]  /*00f0*/  ISETP.GE.U32.AND P0, PT, R4, R5, PT ;  /* 0x000000050400720c */ /* 0x000fda0003f06070 */
[----:B------:R-:W-:Y:S05]  /*0100*/  @P0 EXIT ;  /* 0x000000000000094d */ /* 0x000fea0003800000 */
[----:B------:R-:W0:Y:S01]  /*0110*/  LDC.64 R8, c[0x0][0x388] ;  /* 0x0000e200ff087b82 */ /* 0x000e220000000a00 */
[-C--:B------:R-:W-:Y:S01]  /*0120*/  IADD3 R5, PT, PT, R0, R3.reuse, RZ ;  /* 0x0000000300057210 */ /* 0x080fe20007ffe0ff */
[----:B------:R-:W1:Y:S04]  /*0130*/  LDCU.64 UR4, c[0x0][0x358] ;  /* 0x00006b00ff0477ac */ /* 0x000e680008000a00 */
[-C--:B------:R-:W-:Y:S01]  /*0140*/  IMAD R0, R5, R2.reuse, R2 ;  /* 0x0000000205007224 */ /* 0x080fe200078e0202 */
[-C--:B------:R-:W-:Y:S01]  /*0150*/  IADD3 R5, PT, PT, R4, R3.reuse, RZ ;  /* 0x0000000304057210 */ /* 0x080fe20007ffe0ff */
[----:B------:R-:W2:Y:S03]  /*0160*/  LDC.64 R6, c[0x0][0x380] ;  /* 0x0000e000ff067b82 */ /* 0x000ea60000000a00 */
[----:B------:R-:W-:Y:S01]  /*0170*/  IADD3 R11, PT, PT, R0, R3, RZ ;  /* 0x00000003000b7210 */ /* 0x000fe20007ffe0ff */
[----:B------:R-:W-:-:S03]  /*0180*/  IMAD R5, R3, R2, R5 ;  /* 0x0000000203057224 */ /* 0x000fc600078e0205 */
[----:B------:R-:W-:Y:S01]  /*0190*/  IADD3 R13, PT, PT, R4, R11, RZ ;  /* 0x0000000b040d7210 */ /* 0x000fe20007ffe0ff */
[----:B0-----:R-:W-:Y:S01]  /*01a0*/  IMAD.WIDE R4, R5, 0x4, R8 ;  /* 0x0000000405047825 */ /* 0x001fe200078e0208 */
[----:B------:R-:W-:Y:S03]  /*01b0*/  BAR.SYNC.DEFER_BLOCKING 0x0 ;  /* 0x0000000000007b1d */ /* 0x000fe60000010000 */
[----:B--2---:R-:W-:-:S04]  /*01c0*/  IMAD.WIDE R2, R11, 0x4, R6 ;  /* 0x000000040b027825 */ /* 0x004fc800078e0206 */
[----:B------:R-:W-:Y:S01]  /*01d0*/  IMAD.WIDE R6, R13, 0x4, R8 ;  /* 0x000000040d067825 */ /* 0x000fe200078e0208 */
[----:B-1----:R-:W2:Y:S04]  /*01e0*/  LDG.E R5, desc[UR4][R4.64] ;  /* 0x0000000404057981 */ /* 0x002ea8000c1e1900 */
[----:B------:R-:W2:Y:S04]  /*01f0*/  LDG.E R2, desc[UR4][R2.64] ;  /* 0x0000000402027981 */ /* 0x000ea8000c1e1900 */
[----:B------:R-:W2:Y:S02]  /*0200*/  LDG.E R9, desc[UR4][R6.64] ;  /* 0x0000000406097981 */ /* 0x000ea4000c1e1900 */
[----:B--2---:R-:W-:-:S05]  /*0210*/  FFMA R9, -R2, R5, R9 ;  /* 0x0000000502097223 */ /* 0x004fca0000000109 */
[----:B------:R-:W-:Y:S01]  /*0220*/  STG.E desc[UR4][R6.64], R9 ;  /* 0x0000000906007986 */ /* 0x000fe2000c101904 */
[----:B------:R-:W-:Y:S05]  /*0230*/  EXIT ;  /* 0x000000000000794d */ /* 0x000fea0003800000 */
.L_x_0:
[----:B------:R-:W-:-:S00]  /*0240*/  BRA `(.L_x_0) ;  /* 0xfffffffc00fc7947 */ /* 0x000fc0000383ffff */
[----:B------:R-:W-:-:S00]  /*0250*/  NOP ;  /* 0x0000000000007918 */ /* 0x000fc00000000000 */
        /* <DEDUP_REMOVED lines=10> */
.L_x_16:


//--------------------- .text._Z32performGuassEliminationOuterLoopPfS_ii --------------------------
	.section	.text._Z32performGuassEliminationOuterLoopPfS_ii,"ax",@progbits
	.align	128
        .global         _Z32performGuassEliminationOuterLoopPfS_ii
        .type           _Z32performGuassEliminationOuterLoopPfS_ii,@function
        .size           _Z32performGuassEliminationOuterLoopPfS_ii,(.L_x_15 - _Z32performGuassEliminationOuterLoopPfS_ii)
        .other          _Z32performGuassEliminationOuterLoopPfS_ii,@"STO_CUDA_ENTRY STV_DEFAULT"
_Z32performGuassEliminationOuterLoopPfS_ii:
.text._Z32performGuassEliminationOuterLoopPfS_ii:
[----:B------:R-:W-:Y:S01]  /*0000*/  LDC R1, c[0x0][0x37c] ;  /* 0x0000df00ff017b82 */ /* 0x000fe20000000800 */
[----:B------:R-:W0:Y:S07]  /*0010*/  S2R R0, SR_TID.X ;  /* 0x0000000000007919 */ /* 0x000e2e0000002100 */
[----:B------:R-:W1:Y:S08]  /*0020*/  LDC.64 R2, c[0x0][0x390] ;  /* 0x0000e400ff027b82 */ /* 0x000e700000000a00 */
[----:B------:R-:W0:Y:S08]  /*0030*/  S2UR UR4, SR_CTAID.X ;  /* 0x00000000000479c3 */ /* 0x000e300000002500 */
[----:B------:R-:W0:Y:S01]  /*0040*/  LDC R7, c[0x0][0x360] ;  /* 0x0000d800ff077b82 */ /* 0x000e220000000800 */
[----:B-1----:R-:W-:-:S05]  /*0050*/  LOP3.LUT R5, RZ, R3, RZ, 0x33, !PT ;  /* 0x00000003ff057212 */ /* 0x002fca00078e33ff */
[----:B------:R-:W-:Y:S02]  /*0060*/  IMAD.IADD R5, R5, 0x1, R2 ;  /* 0x0000000105057824 */ /* 0x000fe400078e0202 */
[----:B0-----:R-:W-:-:S05]  /*0070*/  IMAD R0, R7, UR4, R0 ;  /* 0x0000000407007c24 */ /* 0x001fca000f8e0200 */
[----:B------:R-:W-:-:S13]  /*0080*/  ISETP.GE.U32.AND P0, PT, R0, R5, PT ;  /* 0x000000050000720c */ /* 0x000fda0003f06070 */
[----:B------:R-:W-:Y:S05]  /*0090*/  @P0 EXIT ;  /* 0x000000000000094d */ /* 0x000fea0003800000 */
[----:B------:R-:W0:Y:S01]  /*00a0*/  LDC.64 R6, c[0x0][0x388] ;  /* 0x0000e200ff067b82 */ /* 0x000e220000000a00 */
[-C--:B------:R-:W-:Y:S01]  /*00b0*/  IMAD R4, R3, R2.reuse, RZ ;  /* 0x0000000203047224 */ /* 0x080fe200078e02ff */
[----:B------:R-:W1:Y:S01]  /*00c0*/  LDCU.64 UR4, c[0x0][0x358] ;  /* 0x00006b00ff0477ac */ /* 0x000e620008000a00 */
[--C-:B------:R-:W-:Y:S01]  /*00d0*/  SHF.R.S32.HI R11, RZ, 0x1f, R3.reuse ;  /* 0x0000001fff0b7819 */ /* 0x100fe20000011403 */
[----:B------:R-:W-:Y:S02]  /*00e0*/  IMAD.IADD R5, R0, 0x1, R3 ;  /* 0x0000000100057824 */ /* 0x000fe400078e0203 */
[C---:B------:R-:W-:Y:S02]  /*00f0*/  IADD3 R9, P0, PT, R4.reuse, R3, RZ ;  /* 0x0000000304097210 */ /* 0x040fe40007f1e0ff */
[----:B------:R-:W-:Y:S02]  /*0100*/  IMAD R2, R5, R2, R2 ;  /* 0x0000000205027224 */ /* 0x000fe400078e0202 */
[----:B------:R-:W-:-:S02]  /*0110*/  LEA.HI.X.SX32 R4, R4, R11, 0x1, P0 ;  /* 0x0000000b04047211 */ /* 0x000fc400000f0eff */
[----:B0-----:R-:W-:-:S04]  /*0120*/  LEA R8, P0, R9, R6, 0x2 ;  /* 0x0000000609087211 */ /* 0x001fc800078010ff */
[----:B------:R-:W-:Y:S02]  /*0130*/  LEA.HI.X R9, R9, R7, R4, 0x2, P0 ;  /* 0x0000000709097211 */ /* 0x000fe400000f1404 */
[----:B------:R-:W-:-:S04]  /*0140*/  IADD3 R2, P0, PT, R2, R3, RZ ;  /* 0x0000000302027210 */ /* 0x000fc80007f1e0ff */
[----:B-1----:R-:W2:Y:S01]  /*0150*/  LDG.E R9, desc[UR4][R8.64] ;  /* 0x0000000408097981 */ /* 0x002ea2000c1e1900 */
[----:B------:R-:W-:Y:S02]  /*0160*/  IMAD.X R11, RZ, RZ, R11, P0 ;  /* 0x000000ffff0b7224 */ /* 0x000fe400000e060b */
[----:B------:R-:W-:-:S03]  /*0170*/  IMAD.SHL.U32 R5, R2, 0x4, RZ ;  /* 0x0000000402057824 */ /* 0x000fc600078e00ff */
[----:B------:R-:W-:Y:S02]  /*0180*/  SHF.L.U64.HI R2, R2, 0x2, R11 ;  /* 0x0000000202027819 */ /* 0x000fe4000001020b */
[----:B------:R-:W-:-:S05]  /*0190*/  IADD3 R6, P0, PT, R5, R6, RZ ;  /* 0x0000000605067210 */ /* 0x000fca0007f1e0ff */
[----:B------:R-:W-:-:S05]  /*01a0*/  IMAD.X R7, R2, 0x1, R7, P0 ;  /* 0x0000000102077824 */ /* 0x000fca00000e0607 */
[----:B------:R-:W3:Y:S01]  /*01b0*/  LDG.E R0, desc[UR4][R6.64] ;  /* 0x0000000406007981 */ /* 0x000ee2000c1e1900 */
[----:B------:R-:W-:Y:S01]  /*01c0*/  BSSY.RECONVERGENT B0, `(.L_x_1) ;  /* 0x000000c000007945 */ /* 0x000fe20003800200 */
[----:B--2---:R-:W0:Y:S02]  /*01d0*/  MUFU.RCP R4, R9 ;  /* 0x0000000900047308 */ /* 0x004e240000001000 */
[----:B0-----:R-:W-:-:S06]  /*01e0*/  FFMA R3, -R9, R4, 1 ;  /* 0x3f80000009037423 */ /* 0x001fcc0000000104 */
[----:B---3--:R-:W0:Y:S01]  /*01f0*/  FCHK P0, R0, R9 ;  /* 0x0000000900007302 */ /* 0x008e220000000000 */
[----:B------:R-:W-:-:S04]  /*0200*/  FFMA R3, R4, R3, R4 ;  /* 0x0000000304037223 */ /* 0x000fc80000000004 */
[----:B------:R-:W-:-:S04]  /*0210*/  FFMA R4, R0, R3, RZ ;  /* 0x0000000300047223 */ /* 0x000fc800000000ff */
[----:B------:R-:W-:-:S04]  /*0220*/  FFMA R8, -R9, R4, R0 ;  /* 0x0000000409087223 */ /* 0x000fc80000000100 */
[----:B------:R-:W-:Y:S01]  /*0230*/  FFMA R3, R3, R8, R4 ;  /* 0x0000000803037223 */ /* 0x000fe20000000004 */
[----:B0-----:R-:W-:Y:S06]  /*0240*/  @!P0 BRA `(.L_x_2) ;  /* 0x00000000000c8947 */ /* 0x001fec0003800000 */
[----:B------:R-:W-:-:S07]  /*0250*/  MOV R4, 0x270 ;  /* 0x0000027000047802 */ /* 0x000fce0000000f00 */
[----:B------:R-:W-:Y:S05]  /*0260*/  CALL.REL.NOINC `($__internal_0_$__cuda_sm3x_div_rn_noftz_f32_slowpath) ;  /* 0x00000000001c7944 */ /* 0x000fea0003c00000 */
[----:B------:R-:W-:-:S07]  /*0270*/  IMAD.MOV.U32 R3, RZ, RZ, R0 ;  /* 0x000000ffff037224 */ /* 0x000fce00078e0000 */
.L_x_2:
[----:B------:R-:W-:Y:S05]  /*0280*/  BSYNC.RECONVERGENT B0 ;  /* 0x0000000000007941 */ /* 0x000fea0003800200 */
.L_x_1:
[----:B------:R-:W0:Y:S02]  /*0290*/  LDCU.64 UR6, c[0x0][0x380] ;  /* 0x00007000ff0677ac */ /* 0x000e240008000a00 */
[----:B0-----:R-:W-:-:S04]  /*02a0*/  IADD3 R4, P0, PT, R5, UR6, RZ ;  /* 0x0000000605047c10 */ /* 0x001fc8000ff1e0ff */
[----:B------:R-:W-:-:S05]  /*02b0*/  IADD3.X R5, PT, PT, R2, UR7, RZ, P0, !PT ;  /* 0x0000000702057c10 */ /* 0x000fca00087fe4ff */
[----:B------:R-:W-:Y:S01]  /*02c0*/  STG.E desc[UR4][R4.64], R3 ;  /* 0x0000000304007986 */ /* 0x000fe2000c101904 */
[----:B------:R-:W-:Y:S05]  /*02d0*/  EXIT ;  /* 0x000000000000794d */ /* 0x000fea0003800000 */
        .weak           $__internal_0_$__cuda_sm3x_div_rn_noftz_f32_slowpath
        .type           $__internal_0_$__cuda_sm3x_div_rn_noftz_f32_slowpath,@function
        .size           $__internal_0_$__cuda_sm3x_div_rn_noftz_f32_slowpath,(.L_x_15 - $__internal_0_$__cuda_sm3x_div_rn_noftz_f32_slowpath)
$__internal_0_$__cuda_sm3x_div_rn_noftz_f32_slowpath:
[----:B------:R-:W-:Y:S01]  /*02e0*/  SHF.R.U32.HI R6, RZ, 0x17, R9 ;  /* 0x00000017ff067819 */ /* 0x000fe20000011609 */
[----:B------:R-:W-:Y:S01]  /*02f0*/  BSSY.RECONVERGENT B1, `(.L_x_3) ;  /* 0x0000064000017945 */ /* 0x000fe20003800200 */
[--C-:B------:R-:W-:Y:S01]  /*0300*/  SHF.R.U32.HI R3, RZ, 0x17, R0.reuse ;  /* 0x00000017ff037819 */ /* 0x100fe20000011600 */
[----:B------:R-:W-:Y:S01]  /*0310*/  IMAD.MOV.U32 R8, RZ, RZ, R0 ;  /* 0x000000ffff087224 */ /* 0x000fe200078e0000 */
[----:B------:R-:W-:Y:S02]  /*0320*/  LOP3.LUT R7, R6, 0xff, RZ, 0xc0, !PT ;  /* 0x000000ff06077812 */ /* 0x000fe400078ec0ff */
[----:B------:R-:W-:-:S03]  /*0330*/  LOP3.LUT R6, R3, 0xff, RZ, 0xc0, !PT ;  /* 0x000000ff03067812 */ /* 0x000fc600078ec0ff */
[----:B------:R-:W-:Y:S02]  /*0340*/  VIADD R12, R7, 0xffffffff ;  /* 0xffffffff070c7836 */ /* 0x000fe40000000000 */
[----:B------:R-:W-:-:S03]  /*0350*/  VIADD R11, R6, 0xffffffff ;  /* 0xffffffff060b7836 */ /* 0x000fc60000000000 */
[----:B------:R-:W-:-:S04]  /*0360*/  ISETP.GT.U32.AND P0, PT, R12, 0xfd, PT ;  /* 0x000000fd0c00780c */ /* 0x000fc80003f04070 */
[----:B------:R-:W-:-:S13]  /*0370*/  ISETP.GT.U32.OR P0, PT, R11, 0xfd, P0 ;  /* 0x000000fd0b00780c */ /* 0x000fda0000704470 */
[----:B------:R-:W-:Y:S01]  /*0380*/  @!P0 IMAD.MOV.U32 R10, RZ, RZ, RZ ;  /* 0x000000ffff0a8224 */ /* 0x000fe200078e00ff */
[----:B------:R-:W-:Y:S06]  /*0390*/  @!P0 BRA `(.L_x_4) ;  /* 0x0000000000608947 */ /* 0x000fec0003800000 */
[----:B------:R-:W-:Y:S01]  /*03a0*/  FSETP.GTU.FTZ.AND P0, PT, |R0|, +INF , PT ;  /* 0x7f8000000000780b */ /* 0x000fe20003f1c200 */
[----:B------:R-:W-:Y:S01]  /*03b0*/  IMAD.MOV.U32 R3, RZ, RZ, R9 ;  /* 0x000000ffff037224 */ /* 0x000fe200078e0009 */
[----:B------:R-:W-:-:S04]  /*03c0*/  FSETP.GTU.FTZ.AND P1, PT, |R9|, +INF , PT ;  /* 0x7f8000000900780b */ /* 0x000fc80003f3c200 */
[----:B------:R-:W-:-:S13]  /*03d0*/  PLOP3.LUT P0, PT, P0, P1, PT, 0xf8, 0x8f ;  /* 0x00000000008f781c */ /* 0x000fda0000703f70 */
[----:B------:R-:W-:Y:S05]  /*03e0*/  @P0 BRA `(.L_x_5) ;  /* 0x00000004004c0947 */ /* 0x000fea0003800000 */
[----:B------:R-:W-:-:S13]  /*03f0*/  LOP3.LUT P0, RZ, R9, 0x7fffffff, R8, 0xc8, !PT ;  /* 0x7fffffff09ff7812 */ /* 0x000fda000780c808 */
[----:B------:R-:W-:Y:S05]  /*0400*/  @!P0 BRA `(.L_x_6) ;  /* 0x00000004003c8947 */ /* 0x000fea0003800000 */
[C---:B------:R-:W-:Y:S02]  /*0410*/  FSETP.NEU.FTZ.AND P2, PT, |R0|.reuse, +INF , PT ;  /* 0x7f8000000000780b */ /* 0x040fe40003f5d200 */
[----:B------:R-:W-:Y:S02]  /*0420*/  FSETP.NEU.FTZ.AND P1, PT, |R3|, +INF , PT ;  /* 0x7f8000000300780b */ /* 0x000fe40003f3d200 */
[----:B------:R-:W-:-:S11]  /*0430*/  FSETP.NEU.FTZ.AND P0, PT, |R0|, +INF , PT ;  /* 0x7f8000000000780b */ /* 0x000fd60003f1d200 */
[----:B------:R-:W-:Y:S05]  /*0440*/  @!P1 BRA !P2, `(.L_x_6) ;  /* 0x00000004002c9947 */ /* 0x000fea0005000000 */
[----:B------:R-:W-:-:S04]  /*0450*/  LOP3.LUT P2, RZ, R8, 0x7fffffff, RZ, 0xc0, !PT ;  /* 0x7fffffff08ff7812 */ /* 0x000fc8000784c0ff */
[----:B------:R-:W-:-:S13]  /*0460*/  PLOP3.LUT P1, PT, P1, P2, PT, 0x2f, 0xf2 ;  /* 0x0000000000f2781c */ /* 0x000fda0000f24577 */
[----:B------:R-:W-:Y:S05]  /*0470*/  @P1 BRA `(.L_x_7) ;  /* 0x0000000400181947 */ /* 0x000fea0003800000 */
[----:B------:R-:W-:-:S04]  /*0480*/  LOP3.LUT P1, RZ, R9, 0x7fffffff, RZ, 0xc0, !PT ;  /* 0x7fffffff09ff7812 */ /* 0x000fc8000782c0ff */
[----:B------:R-:W-:-:S13]  /*0490*/  PLOP3.LUT P0, PT, P0, P1, PT, 0x2f, 0xf2 ;  /* 0x0000000000f2781c */ /* 0x000fda0000702577 */
[----:B------:R-:W-:Y:S05]  /*04a0*/  @P0 BRA `(.L_x_8) ;  /* 0x0000000400000947 */ /* 0x000fea0003800000 */
[----:B------:R-:W-:Y:S02]  /*04b0*/  ISETP.GE.AND P0, PT, R11, RZ, PT ;  /* 0x000000ff0b00720c */ /* 0x000fe40003f06270 */
[----:B------:R-:W-:-:S11]  /*04c0*/  ISETP.GE.AND P1, PT, R12, RZ, PT ;  /* 0x000000ff0c00720c */ /* 0x000fd60003f26270 */
[----:B------:R-:W-:Y:S02]  /*04d0*/  @P0 IMAD.MOV.U32 R10, RZ, RZ, RZ ;  /* 0x000000ffff0a0224 */ /* 0x000fe400078e00ff */
[----:B------:R-:W-:Y:S01]  /*04e0*/  @!P0 FFMA R8, R0, 1.84467440737095516160e+19, RZ ;  /* 0x5f80000000088823 */ /* 0x000fe200000000ff */
[----:B------:R-:W-:Y:S02]  /*04f0*/  @!P0 IMAD.MOV.U32 R10, RZ, RZ, -0x40 ;  /* 0xffffffc0ff0a8424 */ /* 0x000fe400078e00ff */
[----:B------:R-:W-:Y:S02]  /*0500*/  @!P1 FFMA R9, R3, 1.84467440737095516160e+19, RZ ;  /* 0x5f80000003099823 */ /* 0x000fe400000000ff */
[----:B------:R-:W-:-:S07]  /*0510*/  @!P1 VIADD R10, R10, 0x40 ;  /* 0x000000400a0a9836 */ /* 0x000fce0000000000 */
.L_x_4:
[----:B------:R-:W-:Y:S01]  /*0520*/  LEA R0, R7, 0xc0800000, 0x17 ;  /* 0xc080000007007811 */ /* 0x000fe200078eb8ff */
[----:B------:R-:W-:Y:S01]  /*0530*/  VIADD R6, R6, 0xffffff81 ;  /* 0xffffff8106067836 */ /* 0x000fe20000000000 */
[----:B------:R-:W-:Y:S03]  /*0540*/  BSSY.RECONVERGENT B2, `(.L_x_9) ;  /* 0x0000035000027945 */ /* 0x000fe60003800200 */
[----:B------:R-:W-:Y:S01]  /*0550*/  IMAD.IADD R9, R9, 0x1, -R0 ;  /* 0x0000000109097824 */ /* 0x000fe200078e0a00 */
[C---:B------:R-:W-:Y:S01]  /*0560*/  IADD3 R7, PT, PT, R6.reuse, 0x7f, -R7 ;  /* 0x0000007f06077810 */ /* 0x040fe20007ffe807 */
[----:B------:R-:W-:Y:S02]  /*0570*/  IMAD R0, R6, -0x800000, R8 ;  /* 0xff80000006007824 */ /* 0x000fe400078e0208 */
[----:B------:R-:W0:Y:S01]  /*0580*/  MUFU.RCP R3, R9 ;  /* 0x0000000900037308 */ /* 0x000e220000001000 */
[----:B------:R-:W-:Y:S01]  /*0590*/  FADD.FTZ R11, -R9, -RZ ;  /* 0x800000ff090b7221 */ /* 0x000fe20000010100 */
[----:B------:R-:W-:-:S03]  /*05a0*/  IMAD.IADD R7, R7, 0x1, R10 ;  /* 0x0000000107077824 */ /* 0x000fc600078e020a */
[----:B0-----:R-:W-:-:S04]  /*05b0*/  FFMA R12, R3, R11, 1 ;  /* 0x3f800000030c7423 */ /* 0x001fc8000000000b */
[----:B------:R-:W-:-:S04]  /*05c0*/  FFMA R12, R3, R12, R3 ;  /* 0x0000000c030c7223 */ /* 0x000fc80000000003 */
[----:B------:R-:W-:-:S04]  /*05d0*/  FFMA R3, R0, R12, RZ ;  /* 0x0000000c00037223 */ /* 0x000fc800000000ff */
[----:B------:R-:W-:-:S04]  /*05e0*/  FFMA R8, R11, R3, R0 ;  /* 0x000000030b087223 */ /* 0x000fc80000000000 */
[----:B------:R-:W-:-:S04]  /*05f0*/  FFMA R13, R12, R8, R3 ;  /* 0x000000080c0d7223 */ /* 0x000fc80000000003 */
[----:B------:R-:W-:-:S04]  /*0600*/  FFMA R8, R11, R13, R0 ;  /* 0x0000000d0b087223 */ /* 0x000fc80000000000 */
[----:B------:R-:W-:-:S05]  /*0610*/  FFMA R0, R12, R8, R13 ;  /* 0x000000080c007223 */ /* 0x000fca000000000d */
[----:B------:R-:W-:-:S04]  /*0620*/  SHF.R.U32.HI R3, RZ, 0x17, R0 ;  /* 0x00000017ff037819 */ /* 0x000fc80000011600 */
[----:B------:R-:W-:-:S05]  /*0630*/  LOP3.LUT R3, R3, 0xff, RZ, 0xc0, !PT ;  /* 0x000000ff03037812 */ /* 0x000fca00078ec0ff */
[----:B------:R-:W-:-:S04]  /*0640*/  IMAD.IADD R9, R3, 0x1, R7 ;  /* 0x0000000103097824 */ /* 0x000fc800078e0207 */
[----:B------:R-:W-:-:S05]  /*0650*/  VIADD R3, R9, 0xffffffff ;  /* 0xffffffff09037836 */ /* 0x000fca0000000000 */
[----:B------:R-:W-:-:S13]  /*0660*/  ISETP.GE.U32.AND P0, PT, R3, 0xfe, PT ;  /* 0x000000fe0300780c */ /* 0x000fda0003f06070 */
[----:B------:R-:W-:Y:S05]  /*0670*/  @!P0 BRA `(.L_x_10) ;  /* 0x0000000000808947 */ /* 0x000fea0003800000 */
[----:B------:R-:W-:-:S13]  /*0680*/  ISETP.GT.AND P0, PT, R9, 0xfe, PT ;  /* 0x000000fe0900780c */ /* 0x000fda0003f04270 */
[----:B------:R-:W-:Y:S05]  /*0690*/  @P0 BRA `(.L_x_11) ;  /* 0x00000000006c0947 */ /* 0x000fea0003800000 */
[----:B------:R-:W-:-:S13]  /*06a0*/  ISETP.GE.AND P0, PT, R9, 0x1, PT ;  /* 0x000000010900780c */ /* 0x000fda0003f06270 */
[----:B------:R-:W-:Y:S05]  /*06b0*/  @P0 BRA `(.L_x_12) ;  /* 0x0000000000740947 */ /* 0x000fea0003800000 */
[----:B------:R-:W-:Y:S02]  /*06c0*/  ISETP.GE.AND P0, PT, R9, -0x18, PT ;  /* 0xffffffe80900780c */ /* 0x000fe40003f06270 */
[----:B------:R-:W-:-:S11]  /*06d0*/  LOP3.LUT R0, R0, 0x80000000, RZ, 0xc0, !PT ;  /* 0x8000000000007812 */ /* 0x000fd600078ec0ff */
[----:B------:R-:W-:Y:S05]  /*06e0*/  @!P0 BRA `(.L_x_12) ;  /* 0x0000000000688947 */ /* 0x000fea0003800000 */
[CCC-:B------:R-:W-:Y:S01]  /*06f0*/  FFMA.RZ R3, R12.reuse, R8.reuse, R13.reuse ;  /* 0x000000080c037223 */ /* 0x1c0fe2000000c00d */
[CCC-:B------:R-:W-:Y:S01]  /*0700*/  FFMA.RM R6, R12.reuse, R8.reuse, R13.reuse ;  /* 0x000000080c067223 */ /* 0x1c0fe2000000400d */
[C---:B------:R-:W-:Y:S02]  /*0710*/  ISETP.NE.AND P2, PT, R9.reuse, RZ, PT ;  /* 0x000000ff0900720c */ /* 0x040fe40003f45270 */
[----:B------:R-:W-:Y:S02]  /*0720*/  ISETP.NE.AND P1, PT, R9, RZ, PT ;  /* 0x000000ff0900720c */ /* 0x000fe40003f25270 */
[----:B------:R-:W-:Y:S01]  /*0730*/  LOP3.LUT R7, R3, 0x7fffff, RZ, 0xc0, !PT ;  /* 0x007fffff03077812 */ /* 0x000fe200078ec0ff */
[----:B------:R-:W-:Y:S01]  /*0740*/  FFMA.RP R3, R12, R8, R13 ;  /* 0x000000080c037223 */ /* 0x000fe2000000800d */
[----:B------:R-:W-:Y:S02]  /*0750*/  VIADD R8, R9, 0x20 ;  /* 0x0000002009087836 */ /* 0x000fe40000000000 */
[----:B------:R-:W-:Y:S01]  /*0760*/  LOP3.LUT R7, R7, 0x800000, RZ, 0xfc, !PT ;  /* 0x0080000007077812 */ /* 0x000fe200078efcff */
[----:B------:R-:W-:Y:S01]  /*0770*/  IMAD.MOV R9, RZ, RZ, -R9 ;  /* 0x000000ffff097224 */ /* 0x000fe200078e0a09 */
[----:B------:R-:W-:-:S02]  /*0780*/  FSETP.NEU.FTZ.AND P0, PT, R3, R6, PT ;  /* 0x000000060300720b */ /* 0x000fc40003f1d000 */
[----:B------:R-:W-:Y:S02]  /*0790*/  SHF.L.U32 R8, R7, R8, RZ ;  /* 0x0000000807087219 */ /* 0x000fe400000006ff */
[----:B------:R-:W-:Y:S02]  /*07a0*/  SEL R6, R9, RZ, P2 ;  /* 0x000000ff09067207 */ /* 0x000fe40001000000 */
[----:B------:R-:W-:Y:S02]  /*07b0*/  ISETP.NE.AND P1, PT, R8, RZ, P1 ;  /* 0x000000ff0800720c */ /* 0x000fe40000f25270 */
[----:B------:R-:W-:Y:S02]  /*07c0*/  SHF.R.U32.HI R6, RZ, R6, R7 ;  /* 0x00000006ff067219 */ /* 0x000fe40000011607 */
[----:B------:R-:W-:Y:S02]  /*07d0*/  PLOP3.LUT P0, PT, P0, P1, PT, 0xf8, 0x8f ;  /* 0x00000000008f781c */ /* 0x000fe40000703f70 */
[----:B------:R-:W-:-:S02]  /*07e0*/  SHF.R.U32.HI R8, RZ, 0x1, R6 ;  /* 0x00000001ff087819 */ /* 0x000fc40000011606 */
[----:B------:R-:W-:-:S04]  /*07f0*/  SEL R3, RZ, 0x1, !P0 ;  /* 0x00000001ff037807 */ /* 0x000fc80004000000 */
[----:B------:R-:W-:-:S04]  /*0800*/  LOP3.LUT R3, R3, 0x1, R8, 0xf8, !PT ;  /* 0x0000000103037812 */ /* 0x000fc800078ef808 */
[----:B------:R-:W-:-:S05]  /*0810*/  LOP3.LUT R3, R3, R6, RZ, 0xc0, !PT ;  /* 0x0000000603037212 */ /* 0x000fca00078ec0ff */
[----:B------:R-:W-:-:S05]  /*0820*/  IMAD.IADD R3, R8, 0x1, R3 ;  /* 0x0000000108037824 */ /* 0x000fca00078e0203 */
[----:B------:R-:W-:Y:S01]  /*0830*/  LOP3.LUT R0, R3, R0, RZ, 0xfc, !PT ;  /* 0x0000000003007212 */ /* 0x000fe200078efcff */
[----:B------:R-:W-:Y:S06]  /*0840*/  BRA `(.L_x_12) ;  /* 0x0000000000107947 */ /* 0x000fec0003800000 */
.L_x_11:
[----:B------:R-:W-:-:S04]  /*0850*/  LOP3.LUT R0, R0, 0x80000000, RZ, 0xc0, !PT ;  /* 0x8000000000007812 */ /* 0x000fc800078ec0ff */
[----:B------:R-:W-:Y:S01]  /*0860*/  LOP3.LUT R0, R0, 0x7f800000, RZ, 0xfc, !PT ;  /* 0x7f80000000007812 */ /* 0x000fe200078efcff */
[----:B------:R-:W-:Y:S06]  /*0870*/  BRA `(.L_x_12) ;  /* 0x0000000000047947 */ /* 0x000fec0003800000 */
.L_x_10:
[----:B------:R-:W-:-:S07]  /*0880*/  IMAD R0, R7, 0x800000, R0 ;  /* 0x0080000007007824 */ /* 0x000fce00078e0200 */
.L_x_12:
[----:B------:R-:W-:Y:S05]  /*0890*/  BSYNC.RECONVERGENT B2 ;  /* 0x0000000000027941 */ /* 0x000fea0003800200 */
.L_x_9:
[----:B------:R-:W-:Y:S05]  /*08a0*/  BRA `(.L_x_13) ;  /* 0x0000000000207947 */ /* 0x000fea0003800000 */
.L_x_8:
[----:B------:R-:W-:-:S04]  /*08b0*/  LOP3.LUT R0, R9, 0x80000000, R8, 0x48, !PT ;  /* 0x8000000009007812 */ /* 0x000fc800078e4808 */
[----:B------:R-:W-:Y:S01]  /*08c0*/  LOP3.LUT R0, R0, 0x7f800000, RZ, 0xfc, !PT ;  /* 0x7f80000000007812 */ /* 0x000fe200078efcff */
[----:B------:R-:W-:Y:S06]  /*08d0*/  BRA `(.L_x_13) ;  /* 0x0000000000147947 */ /* 0x000fec0003800000 */
.L_x_7:
[----:B------:R-:W-:Y:S01]  /*08e0*/  LOP3.LUT R0, R9, 0x80000000, R8, 0x48, !PT ;  /* 0x8000000009007812 */ /* 0x000fe200078e4808 */
[----:B------:R-:W-:Y:S06]  /*08f0*/  BRA `(.L_x_13) ;  /* 0x00000000000c7947 */ /* 0x000fec0003800000 */
.L_x_6:
[----:B------:R-:W0:Y:S01]  /*0900*/  MUFU.RSQ R0, -QNAN ;  /* 0xffc0000000007908 */ /* 0x000e220000001400 */
[----:B------:R-:W-:Y:S05]  /*0910*/  BRA `(.L_x_13) ;  /* 0x0000000000047947 */ /* 0x000fea0003800000 */
.L_x_5:
[----:B------:R-:W-:-:S07]  /*0920*/  FADD.FTZ R0, R0, R3 ;  /* 0x0000000300007221 */ /* 0x000fce0000010000 */
.L_x_13:
[----:B------:R-:W-:Y:S05]  /*0930*/  BSYNC.RECONVERGENT B1 ;  /* 0x0000000000017941 */ /* 0x000fea0003800200 */
.L_x_3:
[----:B------:R-:W-:Y:S02]  /*0940*/  IMAD.MOV.U32 R6, RZ, RZ, R4 ;  /* 0x000000ffff067224 */ /* 0x000fe400078e0004 */
[----:B------:R-:W-:-:S04]  /*0950*/  IMAD.MOV.U32 R7, RZ, RZ, 0x0 ;  /* 0x00000000ff077424 */ /* 0x000fc800078e00ff */
[----:B0-----:R-:W-:Y:S05]  /*0960*/  RET.REL.NODEC R6 `(_Z32performGuassEliminationOuterLoopPfS_ii) ;  /* 0xfffffff406a47950 */ /* 0x001fea0003c3ffff */
.L_x_14:
        /* <DEDUP_REMOVED lines=9> */
.L_x_15:


//--------------------- .nv.shared.reserved.0     --------------------------
	.section	.nv.shared.reserved.0,"aw",@nobits
	.weak		__nv_reservedSMEM_offset_0_alias
	.size		__nv_reservedSMEM_offset_0_alias, 0, 64
	.other		__nv_reservedSMEM_offset_0_alias,@"STO_CUDA_RESERVED_SHARED STV_DEFAULT"
__nv_reservedSMEM_offset_0_alias:
	.zero		0
	.zero		64


//--------------------- .nv.constant0._Z32performGuassEliminationInnerLoopPfS_ii --------------------------
	.section	.nv.constant0._Z32performGuassEliminationInnerLoopPfS_ii,"a",@progbits
	.sectionflags	@""
	.align	4
.nv.constant0._Z32performGuassEliminationInnerLoopPfS_ii:
	.zero		920


//--------------------- .nv.constant0._Z32performGuassEliminationOuterLoopPfS_ii --------------------------
	.section	.nv.constant0._Z32performGuassEliminationOuterLoopPfS_ii,"a",@progbits
	.sectionflags	@""
	.align	4
.nv.constant0._Z32performGuassEliminationOuterLoopPfS_ii:
	.zero		920


//--------------------- SYMBOLS --------------------------

	.type		.nv.reservedSmem.offset0,@object
	.size		.nv.reservedSmem.offset0,0x4
